//
// Generated by NVIDIA NVVM Compiler
//
// Compiler Build ID: CL-36424714
// Cuda compilation tools, release 13.0, V13.0.88
// Based on NVVM 20.0.0
//

.version 9.0
.target sm_100
.address_size 64

	// .globl	_Z3addPiS_S_
.extern .func  (.param .b32 func_retval0) vprintf
(
	.param .b64 vprintf_param_0,
	.param .b64 vprintf_param_1
)
;
.global .align 1 .b8 $str[66] = {9, 80, 97, 114, 97, 109, 101, 116, 101, 114, 115, 32, 111, 110, 32, 116, 104, 114, 101, 97, 100, 32, 37, 100, 32, 97, 110, 100, 32, 98, 108, 111, 99, 107, 32, 37, 100, 32, 97, 114, 101, 58, 32, 37, 100, 32, 44, 32, 37, 100, 32, 10, 32, 82, 101, 115, 117, 108, 116, 58, 32, 37, 100, 32, 10};

.visible .entry _Z3addPiS_S_(
	.param .u64 .ptr .align 1 _Z3addPiS_S__param_0,
	.param .u64 .ptr .align 1 _Z3addPiS_S__param_1,
	.param .u64 .ptr .align 1 _Z3addPiS_S__param_2
)
{
	.local .align 8 .b8 	__local_depot0[24];
	.reg .b64 	%SP;
	.reg .b64 	%SPL;
	.reg .b32 	%r<10>;
	.reg .b64 	%rd<15>;

	mov.u64 	%SPL, __local_depot0;
	cvta.local.u64 	%SP, %SPL;
	ld.param.u64 	%rd1, [_Z3addPiS_S__param_0];
	ld.param.u64 	%rd2, [_Z3addPiS_S__param_1];
	ld.param.u64 	%rd3, [_Z3addPiS_S__param_2];
	cvta.to.global.u64 	%rd4, %rd3;
	cvta.to.global.u64 	%rd5, %rd2;
	cvta.to.global.u64 	%rd6, %rd1;
	add.u64 	%rd7, %SP, 0;
	add.u64 	%rd8, %SPL, 0;
	mov.u32 	%r1, %ctaid.x;
	mul.wide.u32 	%rd9, %r1, 4;
	add.s64 	%rd10, %rd6, %rd9;
	ld.global.u32 	%r2, [%rd10];
	add.s64 	%rd11, %rd5, %rd9;
	ld.global.u32 	%r3, [%rd11];
	add.s32 	%r4, %r3, %r2;
	add.s64 	%rd12, %rd4, %rd9;
	st.global.u32 	[%rd12], %r4;
	mov.u32 	%r5, %tid.x;
	ld.global.u32 	%r6, [%rd10];
	ld.global.u32 	%r7, [%rd11];
	st.local.v2.u32 	[%rd8], {%r5, %r1};
	st.local.v2.u32 	[%rd8+8], {%r6, %r7};
	st.local.u32 	[%rd8+16], %r4;
	mov.u64 	%rd13, $str;
	cvta.global.u64 	%rd14, %rd13;
	{ // callseq 0, 0
	.param .b64 param0;
	st.param.b64 	[param0], %rd14;
	.param .b64 param1;
	st.param.b64 	[param1], %rd7;
	.param .b32 retval0;
	call.uni (retval0), 
	vprintf, 
	(
	param0, 
	param1
	);
	ld.param.b32 	%r8, [retval0];
	} // callseq 0
	ret;

}


// ===== COMPILED SASS (sm_100) =====

	.target	sm_100

	.elftype	@"ET_EXEC"


//--------------------- .note.nv.tkinfo           --------------------------
	.section	.note.nv.tkinfo,"",@"SHT_NOTE"
	.sectionflags	@"SHF_NOTE_NV_TKINFO"
	.tkinfo
        /*0018*/ 	.word	0x00000002
        /*0030*/ 	.string	""
        /*0030*/ 	.string	"ptxas"
        /*0030*/ 	.string	"Cuda compilation tools, release 13.0, V13.0.88"
        /*0030*/ 	.string	"Build cuda_13.0.r13.0/compiler.36424714_0"
        /*0030*/ 	.string	"-arch sm_100 -m 64 "



//--------------------- .note.nv.cuinfo           --------------------------
	.section	.note.nv.cuinfo,"",@"SHT_NOTE"
	.sectionflags	@"SHF_NOTE_NV_CUINFO"
        /*0018*/ 	.short	0x0002
        /*001a*/ 	.short	0x0064
        /*001c*/ 	.short	0x0082
	.zero		2


//--------------------- .nv.info                  --------------------------
	.section	.nv.info,"",@"SHT_CUDA_INFO"
	.align	4


	//----- nvinfo : EIATTR_REGCOUNT
	.align		4
        /*0000*/ 	.byte	0x04, 0x2f
        /*0002*/ 	.short	(.L_2 - .L_1)
	.align		4
.L_1:
        /*0004*/ 	.word	index@(_Z3addPiS_S_)
        /*0008*/ 	.word	0x00000018


	//----- nvinfo : EIATTR_FRAME_SIZE
	.align		4
.L_2:
        /*000c*/ 	.byte	0x04, 0x11
        /*000e*/ 	.short	(.L_4 - .L_3)
	.align		4
.L_3:
        /*0010*/ 	.word	index@(_Z3addPiS_S_)
        /*0014*/ 	.word	0x00000018


	//----- nvinfo : EIATTR_MIN_STACK_SIZE
	.align		4
.L_4:
        /*0018*/ 	.byte	0x04, 0x12
        /*001a*/ 	.short	(.L_6 - .L_5)
	.align		4
.L_5:
        /*001c*/ 	.word	index@(_Z3addPiS_S_)
        /*0020*/ 	.word	0x00000018
.L_6:


//--------------------- .nv.compat                --------------------------
	.section	.nv.compat,"",@"SHT_CUDA_COMPAT_INFO"
	.align	4
        /*0000*/ 	.byte	0x02, 0x09, 0x00, 0x00, 0x02, 0x02, 0x01, 0x00, 0x02, 0x05, 0x05, 0x00, 0x03, 0x07, 0x01, 0x01
        /*0010*/ 	.byte	0x02, 0x03, 0x00, 0x00, 0x02, 0x06, 0x01, 0x00, 0x04, 0x0b, 0x08, 0x00, 0x09, 0x00, 0x00, 0x00
        /*0020*/ 	.byte	0x00, 0x00, 0x00, 0x00


//--------------------- .nv.info._Z3addPiS_S_     --------------------------
	.section	.nv.info._Z3addPiS_S_,"",@"SHT_CUDA_INFO"
	.sectionflags	@""
	.align	4


	//----- nvinfo : EIATTR_CUDA_API_VERSION
	.align		4
        /*0000*/ 	.byte	0x04, 0x37
        /*0002*/ 	.short	(.L_8 - .L_7)
.L_7:
        /*0004*/ 	.word	0x00000082


	//----- nvinfo : EIATTR_KPARAM_INFO
	.align		4
.L_8:
        /*0008*/ 	.byte	0x04, 0x17
        /*000a*/ 	.short	(.L_10 - .L_9)
.L_9:
        /*000c*/ 	.word	0x00000000
        /*0010*/ 	.short	0x0002
        /*0012*/ 	.short	0x0010
        /*0014*/ 	.byte	0x00, 0xf5, 0x21, 0x00


	//----- nvinfo : EIATTR_KPARAM_INFO
	.align		4
.L_10:
        /*0018*/ 	.byte	0x04, 0x17
        /*001a*/ 	.short	(.L_12 - .L_11)
.L_11:
        /*001c*/ 	.word	0x00000000
        /*0020*/ 	.short	0x0001
        /*0022*/ 	.short	0x0008
        /*0024*/ 	.byte	0x00, 0xf5, 0x21, 0x00


	//----- nvinfo : EIATTR_KPARAM_INFO
	.align		4
.L_12:
        /*0028*/ 	.byte	0x04, 0x17
        /*002a*/ 	.short	(.L_14 - .L_13)
.L_13:
        /*002c*/ 	.word	0x00000000
        /*0030*/ 	.short	0x0000
        /*0032*/ 	.short	0x0000
        /*0034*/ 	.byte	0x00, 0xf5, 0x21, 0x00


	//----- nvinfo : EIATTR_SPARSE_MMA_MASK
	.align		4
.L_14:
        /*0038*/ 	.byte	0x03, 0x50
        /*003a*/ 	.short	0x0000


	//----- nvinfo : EIATTR_MAXREG_COUNT
	.align		4
        /*003c*/ 	.byte	0x03, 0x1b
        /*003e*/ 	.short	0x00ff


	//----- nvinfo : EIATTR_EXTERNS
	.align		4
        /*0040*/ 	.byte	0x04, 0x0f
        /*0042*/ 	.short	(.L_16 - .L_15)


	//   ....[0]....
	.align		4
.L_15:
        /*0044*/ 	.word	index@(vprintf)


	//----- nvinfo : EIATTR_MERCURY_ISA_VERSION
	.align		4
.L_16:
        /*0048*/ 	.byte	0x03, 0x5f
        /*004a*/ 	.short	0x0101


	//----- nvinfo : EIATTR_VRC_CTA_INIT_COUNT
	.align		4
        /*004c*/ 	.byte	0x02, 0x4a
	.zero		1
	.zero		1


	//----- nvinfo : EIATTR_SYSCALL_OFFSETS
	.align		4
        /*0050*/ 	.byte	0x04, 0x46
        /*0052*/ 	.short	(.L_18 - .L_17)


	//   ....[0]....
.L_17:
        /*0054*/ 	.word	0x000001e0


	//----- nvinfo : EIATTR_EXIT_INSTR_OFFSETS
	.align		4
.L_18:
        /*0058*/ 	.byte	0x04, 0x1c
        /*005a*/ 	.short	(.L_20 - .L_19)


	//   ....[0]....
.L_19:
        /*005c*/ 	.word	0x000001f0


	//----- nvinfo : EIATTR_CBANK_PARAM_SIZE
	.align		4
.L_20:
        /*0060*/ 	.byte	0x03, 0x19
        /*0062*/ 	.short	0x0018


	//----- nvinfo : EIATTR_PARAM_CBANK
	.align		4
        /*0064*/ 	.byte	0x04, 0x0a
        /*0066*/ 	.short	(.L_22 - .L_21)
	.align		4
.L_21:
        /*0068*/ 	.word	index@(.nv.constant0._Z3addPiS_S_)
        /*006c*/ 	.short	0x0380
        /*006e*/ 	.short	0x0018


	//----- nvinfo : EIATTR_SW_WAR
	.align		4
.L_22:
        /*0070*/ 	.byte	0x04, 0x36
        /*0072*/ 	.short	(.L_24 - .L_23)
.L_23:
        /*0074*/ 	.word	0x00000008
.L_24:


//--------------------- .nv.callgraph             --------------------------
	.section	.nv.callgraph,"",@"SHT_CUDA_CALLGRAPH"
	.align	4
	.sectionentsize	8
	.align		4
        /*0000*/ 	.word	0x00000000
	.align		4
        /*0004*/ 	.word	0xffffffff
	.align		4
        /*0008*/ 	.word	index@(_Z3addPiS_S_)
	.align		4
        /*000c*/ 	.word	index@(vprintf)
	.align		4
        /*0010*/ 	.word	0x00000000
	.align		4
        /*0014*/ 	.word	0xfffffffe
	.align		4
        /*0018*/ 	.word	0x00000000
	.align		4
        /*001c*/ 	.word	0xfffffffd
	.align		4
        /*0020*/ 	.word	0x00000000
	.align		4
        /*0024*/ 	.word	0xfffffffc


//--------------------- .nv.constant4             --------------------------
	.section	.nv.constant4,"a",@progbits
	.align	8
	.align		8
.nv.constant4:
        /*0000*/ 	.dword	vprintf
	.align		8
        /*0008*/ 	.dword	$str


//--------------------- .text._Z3addPiS_S_        --------------------------
	.section	.text._Z3addPiS_S_,"ax",@progbits
	.align	128
        .global         _Z3addPiS_S_
        .type           _Z3addPiS_S_,@function
        .size           _Z3addPiS_S_,(.L_x_2 - _Z3addPiS_S_)
        .other          _Z3addPiS_S_,@"STO_CUDA_ENTRY STV_DEFAULT"
_Z3addPiS_S_:
.text._Z3addPiS_S_:
[----:B------:R-:W0:Y:S01]  /*0000*/  LDC R1, c[0x0][0x37c] ;  /* 0x0000df00ff017b82 */ /* 0x000e220000000800 */
[----:B------:R-:W1:Y:S07]  /*0010*/  S2R R13, SR_CTAID.X ;  /* 0x00000000000d7919 */ /* 0x000e6e0000002500 */
[----:B------:R-:W1:Y:S01]  /*0020*/  LDC.64 R4, c[0x0][0x380] ;  /* 0x0000e000ff047b82 */ /* 0x000e620000000a00 */
[----:B------:R-:W2:Y:S01]  /*0030*/  LDCU.64 UR4, c[0x0][0x358] ;  /* 0x00006b00ff0477ac */ /* 0x000ea20008000a00 */
[----:B0-----:R-:W-:-:S06]  /*0040*/  IADD3 R1, PT, PT, R1, -0x18, RZ ;  /* 0xffffffe801017810 */ /* 0x001fcc0007ffe0ff */
[----:B------:R-:W0:Y:S08]  /*0050*/  LDC.64 R2, c[0x0][0x388] ;  /* 0x0000e200ff027b82 */ /* 0x000e300000000a00 */
[----:B------:R-:W3:Y:S01]  /*0060*/  LDC.64 R6, c[0x0][0x390] ;  /* 0x0000e400ff067b82 */ /* 0x000ee20000000a00 */
[----:B------:R-:W4:Y:S01]  /*0070*/  S2R R12, SR_TID.X ;  /* 0x00000000000c7919 */ /* 0x000f220000002100 */
[----:B------:R-:W5:Y:S01]  /*0080*/  LDCU.64 UR6, c[0x4][0x8] ;  /* 0x01000100ff0677ac */ /* 0x000f620008000a00 */
[----:B-1----:R-:W-:-:S04]  /*0090*/  IMAD.WIDE.U32 R4, R13, 0x4, R4 ;  /* 0x000000040d047825 */ /* 0x002fc800078e0004 */
[C---:B0-----:R-:W-:Y:S01]  /*00a0*/  IMAD.WIDE.U32 R2, R13.reuse, 0x4, R2 ;  /* 0x000000040d027825 */ /* 0x041fe200078e0002 */
[----:B--2---:R-:W2:Y:S04]  /*00b0*/  LDG.E R0, desc[UR4][R4.64] ;  /* 0x0000000404007981 */ /* 0x004ea8000c1e1900 */
[----:B------:R-:W2:Y:S01]  /*00c0*/  LDG.E R9, desc[UR4][R2.64] ;  /* 0x0000000402097981 */ /* 0x000ea2000c1e1900 */
[----:B---3--:R-:W-:Y:S01]  /*00d0*/  IMAD.WIDE.U32 R6, R13, 0x4, R6 ;  /* 0x000000040d067825 */ /* 0x008fe200078e0006 */
[----:B--2---:R-:W-:-:S05]  /*00e0*/  IADD3 R0, PT, PT, R0, R9, RZ ;  /* 0x0000000900007210 */ /* 0x004fca0007ffe0ff */
[----:B------:R0:W-:Y:S04]  /*00f0*/  STG.E desc[UR4][R6.64], R0 ;  /* 0x0000000006007986 */ /* 0x0001e8000c101904 */
[----:B------:R5:W2:Y:S04]  /*0100*/  LDG.E R8, desc[UR4][R4.64] ;  /* 0x0000000404087981 */ /* 0x000aa8000c1e1900 */
[----:B------:R-:W2:Y:S01]  /*0110*/  LDG.E R9, desc[UR4][R2.64] ;  /* 0x0000000402097981 */ /* 0x000ea2000c1e1900 */
[----:B------:R-:W-:Y:S01]  /*0120*/  MOV R10, 0x0 ;  /* 0x00000000000a7802 */ /* 0x000fe20000000f00 */
[----:B------:R-:W0:Y:S02]  /*0130*/  LDCU UR4, c[0x0][0x2f8] ;  /* 0x00005f00ff0477ac */ /* 0x000e240008000800 */
[----:B----4-:R1:W-:Y:S01]  /*0140*/  STL.64 [R1], R12 ;  /* 0x0000000c01007387 */ /* 0x0103e20000100a00 */
[----:B------:R-:W3:Y:S02]  /*0150*/  LDCU UR5, c[0x0][0x2fc] ;  /* 0x00005f80ff0577ac */ /* 0x000ee40008000800 */
[----:B------:R-:W4:Y:S01]  /*0160*/  LDC.64 R10, c[0x4][R10] ;  /* 0x010000000a0a7b82 */ /* 0x000f220000000a00 */
[----:B------:R1:W-:Y:S01]  /*0170*/  STL [R1+0x10], R0 ;  /* 0x0000100001007387 */ /* 0x0003e20000100800 */
[----:B-----5:R-:W-:Y:S01]  /*0180*/  IMAD.U32 R4, RZ, RZ, UR6 ;  /* 0x00000006ff047e24 */ /* 0x020fe2000f8e00ff */
[----:B------:R-:W-:-:S02]  /*0190*/  MOV R5, UR7 ;  /* 0x0000000700057c02 */ /* 0x000fc40008000f00 */
[----:B0-----:R-:W-:-:S05]  /*01a0*/  IADD3 R6, P0, PT, R1, UR4, RZ ;  /* 0x0000000401067c10 */ /* 0x001fca000ff1e0ff */
[----:B---3--:R-:W-:Y:S01]  /*01b0*/  IMAD.X R7, RZ, RZ, UR5, P0 ;  /* 0x00000005ff077e24 */ /* 0x008fe200080e06ff */
[----:B--2-4-:R1:W-:Y:S07]  /*01c0*/  STL.64 [R1+0x8], R8 ;  /* 0x0000080801007387 */ /* 0x0143ee0000100a00 */
[----:B------:R-:W-:-:S07]  /*01d0*/  LEPC R20, `(.L_x_0) ;  /* 0x000000001014794e */ /* 0x000fce0000000000 */
[----:B-1----:R-:W-:Y:S05]  /*01e0*/  CALL.ABS.NOINC R10 ;  /* 0x000000000a007343 */ /* 0x002fea0003c00000 */
.L_x_0:
[----:B------:R-:W-:Y:S05]  /*01f0*/  EXIT ;  /* 0x000000000000794d */ /* 0x000fea0003800000 */
.L_x_1:
[----:B------:R-:W-:-:S00]  /*0200*/  BRA `(.L_x_1) ;  /* 0xfffffffc00fc7947 */ /* 0x000fc0000383ffff */
[----:B------:R-:W-:-:S00]  /*0210*/  NOP ;  /* 0x0000000000007918 */ /* 0x000fc00000000000 */
        /* <DEDUP_REMOVED lines=14> */
.L_x_2:


//--------------------- .nv.global.init           --------------------------
	.section	.nv.global.init,"aw",@progbits
.nv.global.init:
	.type		$str,@object
	.size		$str,(.L_0 - $str)
$str:
        /*0000*/ 	.byte	0x09, 0x50, 0x61, 0x72, 0x61, 0x6d, 0x65, 0x74, 0x65, 0x72, 0x73, 0x20, 0x6f, 0x6e, 0x20, 0x74
        /*0010*/ 	.byte	0x68, 0x72, 0x65, 0x61, 0x64, 0x20, 0x25, 0x64, 0x20, 0x61, 0x6e, 0x64, 0x20, 0x62, 0x6c, 0x6f
        /*0020*/ 	.byte	0x63, 0x6b, 0x20, 0x25, 0x64, 0x20, 0x61, 0x72, 0x65, 0x3a, 0x20, 0x25, 0x64, 0x20, 0x2c, 0x20
        /*0030*/ 	.byte	0x25, 0x64, 0x20, 0x0a, 0x20, 0x52, 0x65, 0x73, 0x75, 0x6c, 0x74, 0x3a, 0x20, 0x25, 0x64, 0x20
        /*0040*/ 	.byte	0x0a, 0x00
.L_0:


//--------------------- .nv.shared.reserved.0     --------------------------
	.section	.nv.shared.reserved.0,"aw",@nobits
	.weak		__nv_reservedSMEM_offset_0_alias
	.size		__nv_reservedSMEM_offset_0_alias, 0, 64
	.other		__nv_reservedSMEM_offset_0_alias,@"STO_CUDA_RESERVED_SHARED STV_DEFAULT"
__nv_reservedSMEM_offset_0_alias:
	.zero		0
	.zero		64


//--------------------- .nv.constant0._Z3addPiS_S_ --------------------------
	.section	.nv.constant0._Z3addPiS_S_,"a",@progbits
	.sectionflags	@""
	.align	4
.nv.constant0._Z3addPiS_S_:
	.zero		920


//--------------------- SYMBOLS --------------------------

	.type		.nv.reservedSmem.offset0,@object
	.size		.nv.reservedSmem.offset0,0x4
	.type		vprintf,@function
